	.headerflags	@"EF_CUDA_TEXMODE_UNIFIED EF_CUDA_64BIT_ADDRESS EF_CUDA_ACCELERATORS EF_CUDA_SM90 EF_CUDA_VIRTUAL_SM(EF_CUDA_SM90)"
	.elftype	@"ET_EXEC"


//--------------------- .nv.info                  --------------------------
	.section	.nv.info,"",@"SHT_CUDA_INFO"
	.align	4


	//----- nvinfo : EIATTR_REGCOUNT
	.align		4
        /*0000*/ 	.byte	0x04, 0x2f
        /*0002*/ 	.short	(.L_3 - .L_2)
	.align		4
.L_2:
        /*0004*/ 	.word	index@(triton_poi_fused__native_batch_norm_legit_no_training_46)
        /*0008*/ 	.word	0x00000016


	//----- nvinfo : EIATTR_MIN_STACK_SIZE
	.align		4
.L_3:
        /*000c*/ 	.byte	0x04, 0x12
        /*000e*/ 	.short	(.L_5 - .L_4)
	.align		4
.L_4:
        /*0010*/ 	.word	index@(triton_poi_fused__native_batch_norm_legit_no_training_46)
        /*0014*/ 	.word	0x00000000


	//----- nvinfo : EIATTR_FRAME_SIZE
	.align		4
.L_5:
        /*0018*/ 	.byte	0x04, 0x11
        /*001a*/ 	.short	(.L_7 - .L_6)
	.align		4
.L_6:
        /*001c*/ 	.word	index@(triton_poi_fused__native_batch_norm_legit_no_training_46)
        /*0020*/ 	.word	0x00000000


	//----- nvinfo : EIATTR_MIN_STACK_SIZE
	.align		4
.L_7:
        /*0024*/ 	.byte	0x04, 0x12
        /*0026*/ 	.short	(.L_9 - .L_8)
	.align		4
.L_8:
        /*0028*/ 	.word	index@(triton_poi_fused__native_batch_norm_legit_no_training_46)
        /*002c*/ 	.word	0x00000000
.L_9:


//--------------------- .nv.info.triton_poi_fused__native_batch_norm_legit_no_training_46 --------------------------
	.section	.nv.info.triton_poi_fused__native_batch_norm_legit_no_training_46,"",@"SHT_CUDA_INFO"
	.sectionflags	@""
	.align	4


	//----- nvinfo : EIATTR_CUDA_API_VERSION
	.align		4
        /*0000*/ 	.byte	0x04, 0x37
        /*0002*/ 	.short	(.L_11 - .L_10)
.L_10:
        /*0004*/ 	.word	0x0000007c


	//----- nvinfo : EIATTR_KPARAM_INFO
	.align		4
.L_11:
        /*0008*/ 	.byte	0x04, 0x17
        /*000a*/ 	.short	(.L_13 - .L_12)
.L_12:
        /*000c*/ 	.word	0x00000000
        /*0010*/ 	.short	0x0006
        /*0012*/ 	.short	0x0030
        /*0014*/ 	.byte	0x00, 0xf0, 0x11, 0x00


	//----- nvinfo : EIATTR_KPARAM_INFO
	.align		4
.L_13:
        /*0018*/ 	.byte	0x04, 0x17
        /*001a*/ 	.short	(.L_15 - .L_14)
.L_14:
        /*001c*/ 	.word	0x00000000
        /*0020*/ 	.short	0x0005
        /*0022*/ 	.short	0x0028
        /*0024*/ 	.byte	0x00, 0xf4, 0x21, 0x00


	//----- nvinfo : EIATTR_KPARAM_INFO
	.align		4
.L_15:
        /*0028*/ 	.byte	0x04, 0x17
        /*002a*/ 	.short	(.L_17 - .L_16)
.L_16:
        /*002c*/ 	.word	0x00000000
        /*0030*/ 	.short	0x0004
        /*0032*/ 	.short	0x0020
        /*0034*/ 	.byte	0x00, 0xf4, 0x21, 0x00


	//----- nvinfo : EIATTR_KPARAM_INFO
	.align		4
.L_17:
        /*0038*/ 	.byte	0x04, 0x17
        /*003a*/ 	.short	(.L_19 - .L_18)
.L_18:
        /*003c*/ 	.word	0x00000000
        /*0040*/ 	.short	0x0003
        /*0042*/ 	.short	0x0018
        /*0044*/ 	.byte	0x00, 0xf4, 0x21, 0x00


	//----- nvinfo : EIATTR_KPARAM_INFO
	.align		4
.L_19:
        /*0048*/ 	.byte	0x04, 0x17
        /*004a*/ 	.short	(.L_21 - .L_20)
.L_20:
        /*004c*/ 	.word	0x00000000
        /*0050*/ 	.short	0x0002
        /*0052*/ 	.short	0x0010
        /*0054*/ 	.byte	0x00, 0xf4, 0x21, 0x00


	//----- nvinfo : EIATTR_KPARAM_INFO
	.align		4
.L_21:
        /*0058*/ 	.byte	0x04, 0x17
        /*005a*/ 	.short	(.L_23 - .L_22)
.L_22:
        /*005c*/ 	.word	0x00000000
        /*0060*/ 	.short	0x0001
        /*0062*/ 	.short	0x0008
        /*0064*/ 	.byte	0x00, 0xf4, 0x21, 0x00


	//----- nvinfo : EIATTR_KPARAM_INFO
	.align		4
.L_23:
        /*0068*/ 	.byte	0x04, 0x17
        /*006a*/ 	.short	(.L_25 - .L_24)
.L_24:
        /*006c*/ 	.word	0x00000000
        /*0070*/ 	.short	0x0000
        /*0072*/ 	.short	0x0000
        /*0074*/ 	.byte	0x00, 0xf4, 0x21, 0x00


	//----- nvinfo : EIATTR_SPARSE_MMA_MASK
	.align		4
.L_25:
        /*0078*/ 	.byte	0x03, 0x50
        /*007a*/ 	.short	0x0000


	//----- nvinfo : EIATTR_MAXREG_COUNT
	.align		4
        /*007c*/ 	.byte	0x03, 0x1b
        /*007e*/ 	.short	0x00ff


	//----- nvinfo : EIATTR_EXIT_INSTR_OFFSETS
	.align		4
        /*0080*/ 	.byte	0x04, 0x1c
        /*0082*/ 	.short	(.L_27 - .L_26)


	//   ....[0]....
.L_26:
        /*0084*/ 	.word	0x000003d0


	//   ....[1]....
        /*0088*/ 	.word	0x000003f0


	//----- nvinfo : EIATTR_REQNTID
	.align		4
.L_27:
        /*008c*/ 	.byte	0x04, 0x10
        /*008e*/ 	.short	(.L_29 - .L_28)
.L_28:
        /*0090*/ 	.word	0x00000080
        /*0094*/ 	.word	0x00000001
        /*0098*/ 	.word	0x00000001


	//----- nvinfo : EIATTR_CBANK_PARAM_SIZE
	.align		4
.L_29:
        /*009c*/ 	.byte	0x03, 0x19
        /*009e*/ 	.short	0x0034


	//----- nvinfo : EIATTR_PARAM_CBANK
	.align		4
        /*00a0*/ 	.byte	0x04, 0x0a
        /*00a2*/ 	.short	(.L_31 - .L_30)
	.align		4
.L_30:
        /*00a4*/ 	.word	index@(.nv.constant0.triton_poi_fused__native_batch_norm_legit_no_training_46)
        /*00a8*/ 	.short	0x0210
        /*00aa*/ 	.short	0x0034


	//----- nvinfo : EIATTR_SW_WAR
	.align		4
.L_31:
        /*00ac*/ 	.byte	0x04, 0x36
        /*00ae*/ 	.short	(.L_33 - .L_32)
.L_32:
        /*00b0*/ 	.word	0x00000008
.L_33:


//--------------------- .nv.callgraph             --------------------------
	.section	.nv.callgraph,"",@"SHT_CUDA_CALLGRAPH"
	.align	4
	.sectionentsize	8
	.align		4
        /*0000*/ 	.word	0x00000000
	.align		4
        /*0004*/ 	.word	0xffffffff
	.align		4
        /*0008*/ 	.word	0x00000000
	.align		4
        /*000c*/ 	.word	0xfffffffe
	.align		4
        /*0010*/ 	.word	0x00000000
	.align		4
        /*0014*/ 	.word	0xfffffffd
	.align		4
        /*0018*/ 	.word	0x00000000
	.align		4
        /*001c*/ 	.word	0xfffffffc


//--------------------- .nv.constant4             --------------------------
	.section	.nv.constant4,"a",@progbits
	.align	8
	.align		8
.nv.constant4:
        /*0000*/ 	.dword	_$_str
	.align		8
        /*0008*/ 	.dword	_$_str_$_2


//--------------------- .text.triton_poi_fused__native_batch_norm_legit_no_training_46 --------------------------
	.section	.text.triton_poi_fused__native_batch_norm_legit_no_training_46,"ax",@progbits
	.align	128
        .global         triton_poi_fused__native_batch_norm_legit_no_training_46
        .type           triton_poi_fused__native_batch_norm_legit_no_training_46,@function
        .size           triton_poi_fused__native_batch_norm_legit_no_training_46,(.L_x_1 - triton_poi_fused__native_batch_norm_legit_no_training_46)
        .other          triton_poi_fused__native_batch_norm_legit_no_training_46,@"STO_CUDA_ENTRY STV_DEFAULT"
triton_poi_fused__native_batch_norm_legit_no_training_46:
.text.triton_poi_fused__native_batch_norm_legit_no_training_46:
[----:B------:R-:W0:Y:S01]  /*0000*/  LDC R1, c[0x0][0x28] ;  /* 0x00000a00ff017b82 */ /* 0x000e220000000800 */
[----:B------:R-:W1:Y:S07]  /*0010*/  S2R R0, SR_TID.X ;  /* 0x0000000000007919 */ /* 0x000e6e0000002100 */
[----:B------:R-:W2:Y:S01]  /*0020*/  LDC.64 R8, c[0x0][0x220] ;  /* 0x00008800ff087b82 */ /* 0x000ea20000000a00 */
[----:B------:R-:W-:Y:S01]  /*0030*/  ULDC.64 UR4, c[0x0][0x208] ;  /* 0x0000820000047ab9 */ /* 0x000fe20000000a00 */
[----:B------:R-:W3:Y:S06]  /*0040*/  S2R R3, SR_CTAID.X ;  /* 0x0000000000037919 */ /* 0x000eec0000002500 */
[----:B------:R-:W4:Y:S08]  /*0050*/  LDC.64 R12, c[0x0][0x210] ;  /* 0x00008400ff0c7b82 */ /* 0x000f300000000a00 */
[----:B------:R-:W5:Y:S08]  /*0060*/  LDC.64 R14, c[0x0][0x218] ;  /* 0x00008600ff0e7b82 */ /* 0x000f700000000a00 */
[----:B------:R-:W5:Y:S01]  /*0070*/  LDC.64 R16, c[0x0][0x228] ;  /* 0x00008a00ff107b82 */ /* 0x000f620000000a00 */
[----:B-1----:R-:W-:-:S07]  /*0080*/  SHF.L.U32 R0, R0, 0x1, RZ ;  /* 0x0000000100007819 */ /* 0x002fce00000006ff */
[----:B------:R-:W1:Y:S01]  /*0090*/  LDC.64 R18, c[0x0][0x230] ;  /* 0x00008c00ff127b82 */ /* 0x000e620000000a00 */
[----:B------:R-:W-:-:S04]  /*00a0*/  LOP3.LUT R0, R0, 0xfe, RZ, 0xc0, !PT ;  /* 0x000000fe00007812 */ /* 0x000fc800078ec0ff */
[----:B---3--:R-:W-:-:S04]  /*00b0*/  LEA R0, R3, R0, 0x8 ;  /* 0x0000000003007211 */ /* 0x008fc800078e40ff */
[C---:B------:R-:W-:Y:S01]  /*00c0*/  ISETP.GE.AND P4, PT, R0.reuse, 0x1500, PT ;  /* 0x000015000000780c */ /* 0x040fe20003f86270 */
[----:B------:R-:W-:-:S05]  /*00d0*/  IMAD.HI R2, R0, 0x30c30c31, RZ ;  /* 0x30c30c3100027827 */ /* 0x000fca00078e02ff */
[----:B------:R-:W-:-:S04]  /*00e0*/  SHF.R.U32.HI R3, RZ, 0x1f, R2 ;  /* 0x0000001fff037819 */ /* 0x000fc80000011602 */
[----:B------:R-:W-:-:S05]  /*00f0*/  LEA.HI.SX32 R3, R2, R3, 0x1a ;  /* 0x0000000302037211 */ /* 0x000fca00078fd2ff */
[----:B------:R-:W-:Y:S01]  /*0100*/  IMAD R11, R3, -0x150, R0 ;  /* 0xfffffeb0030b7824 */ /* 0x000fe200078e0200 */
[----:B------:R-:W-:-:S03]  /*0110*/  CS2R R2, SRZ ;  /* 0x0000000000027805 */ /* 0x000fc6000001ff00 */
[----:B--2---:R-:W-:-:S05]  /*0120*/  IMAD.WIDE R8, R11, 0x4, R8 ;  /* 0x000000040b087825 */ /* 0x004fca00078e0208 */
[----:B------:R2:W3:Y:S01]  /*0130*/  @!P4 LDG.E.EL.64 R2, desc[UR4][R8.64] ;  /* 0x000000040802c981 */ /* 0x0004e2000c2e1b00 */
[----:B------:R-:W-:Y:S02]  /*0140*/  CS2R R4, SRZ ;  /* 0x0000000000047805 */ /* 0x000fe4000001ff00 */
[----:B------:R-:W-:Y:S01]  /*0150*/  CS2R R6, SRZ ;  /* 0x0000000000067805 */ /* 0x000fe2000001ff00 */
[----:B----4-:R-:W-:-:S04]  /*0160*/  IMAD.WIDE R12, R0, 0x4, R12 ;  /* 0x00000004000c7825 */ /* 0x010fc800078e020c */
[C---:B-----5:R-:W-:Y:S01]  /*0170*/  IMAD.WIDE R14, R11.reuse, 0x4, R14 ;  /* 0x000000040b0e7825 */ /* 0x060fe200078e020e */
[----:B------:R-:W4:Y:S04]  /*0180*/  @!P4 LDG.E.64 R4, desc[UR4][R12.64] ;  /* 0x000000040c04c981 */ /* 0x000f28000c1e1b00 */
[----:B------:R5:W4:Y:S01]  /*0190*/  @!P4 LDG.E.EL.64 R6, desc[UR4][R14.64] ;  /* 0x000000040e06c981 */ /* 0x000b22000c2e1b00 */
[----:B0-----:R-:W-:Y:S01]  /*01a0*/  IMAD.WIDE R16, R11, 0x4, R16 ;  /* 0x000000040b107825 */ /* 0x001fe200078e0210 */
[----:B--2---:R-:W-:-:S03]  /*01b0*/  CS2R R8, SRZ ;  /* 0x0000000000087805 */ /* 0x004fc6000001ff00 */
[----:B-1----:R-:W-:Y:S01]  /*01c0*/  IMAD.WIDE R18, R11, 0x4, R18 ;  /* 0x000000040b127825 */ /* 0x002fe200078e0212 */
[----:B------:R-:W-:-:S04]  /*01d0*/  CS2R R10, SRZ ;  /* 0x00000000000a7805 */ /* 0x000fc8000001ff00 */
[----:B------:R-:W2:Y:S04]  /*01e0*/  @!P4 LDG.E.EL.64 R8, desc[UR4][R18.64] ;  /* 0x000000041208c981 */ /* 0x000ea8000c2e1b00 */
[----:B------:R-:W2:Y:S01]  /*01f0*/  @!P4 LDG.E.EL.64 R10, desc[UR4][R16.64] ;  /* 0x00000004100ac981 */ /* 0x000ea2000c2e1b00 */
[----:B-----5:R-:W-:Y:S01]  /*0200*/  HFMA2.MMA R15, -RZ, RZ, 1.625, 0 ;  /* 0x3e800000ff0f7435 */ /* 0x020fe200000001ff */
[----:B---3--:R-:W-:Y:S01]  /*0210*/  FADD R2, R2, 9.9999997473787516356e-06 ;  /* 0x3727c5ac02027421 */ /* 0x008fe20000000000 */
[----:B------:R-:W-:-:S03]  /*0220*/  FADD R12, R3, 9.9999997473787516356e-06 ;  /* 0x3727c5ac030c7421 */ /* 0x000fc60000000000 */
[----:B------:R0:W1:Y:S08]  /*0230*/  MUFU.SQRT R13, R2 ;  /* 0x00000002000d7308 */ /* 0x0000700000002000 */
[----:B------:R-:W3:Y:S01]  /*0240*/  MUFU.SQRT R14, R12 ;  /* 0x0000000c000e7308 */ /* 0x000ee20000002000 */
[----:B0-----:R-:W0:Y:S01]  /*0250*/  LDC.64 R2, c[0x0][0x238] ;  /* 0x00008e00ff027b82 */ /* 0x001e220000000a00 */
[----:B-1----:R-:W-:-:S02]  /*0260*/  FSETP.GT.AND P0, PT, R13, 8.50705917302346158658e+37, PT ;  /* 0x7e8000000d00780b */ /* 0x002fc40003f04000 */
[----:B------:R-:W-:Y:S02]  /*0270*/  FSETP.GEU.AND P2, PT, R13, 1.175494350822287508e-38, PT ;  /* 0x008000000d00780b */ /* 0x000fe40003f4e000 */
[C---:B---3--:R-:W-:Y:S02]  /*0280*/  FSETP.GT.AND P1, PT, R14.reuse, 8.50705917302346158658e+37, PT ;  /* 0x7e8000000e00780b */ /* 0x048fe40003f24000 */
[----:B------:R-:W-:-:S07]  /*0290*/  FSETP.GEU.AND P3, PT, R14, 1.175494350822287508e-38, PT ;  /* 0x008000000e00780b */ /* 0x000fce0003f6e000 */
[----:B------:R-:W-:-:S04]  /*02a0*/  @P0 FMUL R13, R13, 0.25 ;  /* 0x3e8000000d0d0820 */ /* 0x000fc80000400000 */
[----:B------:R-:W-:Y:S01]  /*02b0*/  @!P2 FMUL R13, R13, 16777216 ;  /* 0x4b8000000d0da820 */ /* 0x000fe20000400000 */
[----:B------:R-:W-:-:S04]  /*02c0*/  @P1 FMUL R14, R14, 0.25 ;  /* 0x3e8000000e0e1820 */ /* 0x000fc80000400000 */
[----:B------:R-:W-:Y:S01]  /*02d0*/  @!P3 FMUL R14, R14, 16777216 ;  /* 0x4b8000000e0eb820 */ /* 0x000fe20000400000 */
[----:B------:R-:W1:Y:S01]  /*02e0*/  MUFU.RCP R13, R13 ;  /* 0x0000000d000d7308 */ /* 0x000e620000001000 */
[----:B------:R-:W-:-:S07]  /*02f0*/  FSEL R12, R15, 1, P0 ;  /* 0x3f8000000f0c7808 */ /* 0x000fce0000000000 */
[----:B------:R-:W3:Y:S01]  /*0300*/  MUFU.RCP R14, R14 ;  /* 0x0000000e000e7308 */ /* 0x000ee20000001000 */
[----:B------:R-:W-:Y:S01]  /*0310*/  FSEL R15, R15, 1, P1 ;  /* 0x3f8000000f0f7808 */ /* 0x000fe20000800000 */
[----:B------:R-:W-:Y:S01]  /*0320*/  @!P2 FMUL R12, R12, 16777216 ;  /* 0x4b8000000c0ca820 */ /* 0x000fe20000400000 */
[----:B----4-:R-:W-:-:S03]  /*0330*/  FADD R4, -R6, R4 ;  /* 0x0000000406047221 */ /* 0x010fc60000000100 */
[----:B------:R-:W-:Y:S01]  /*0340*/  @!P3 FMUL R15, R15, 16777216 ;  /* 0x4b8000000f0fb820 */ /* 0x000fe20000400000 */
[----:B------:R-:W-:Y:S01]  /*0350*/  FADD R5, -R7, R5 ;  /* 0x0000000507057221 */ /* 0x000fe20000000100 */
[----:B-1----:R-:W-:Y:S02]  /*0360*/  FMUL R13, R13, R12 ;  /* 0x0000000c0d0d7220 */ /* 0x002fe40000400000 */
[----:B---3--:R-:W-:Y:S02]  /*0370*/  FMUL R6, R14, R15 ;  /* 0x0000000f0e067220 */ /* 0x008fe40000400000 */
[----:B------:R-:W-:Y:S02]  /*0380*/  FMUL R13, R4, R13 ;  /* 0x0000000d040d7220 */ /* 0x000fe40000400000 */
[----:B------:R-:W-:Y:S01]  /*0390*/  FMUL R6, R5, R6 ;  /* 0x0000000605067220 */ /* 0x000fe20000400000 */
[----:B0-----:R-:W-:-:S04]  /*03a0*/  IMAD.WIDE R2, R0, 0x4, R2 ;  /* 0x0000000400027825 */ /* 0x001fc800078e0202 */
[----:B--2---:R-:W-:Y:S01]  /*03b0*/  FFMA R8, R13, R10, R8 ;  /* 0x0000000a0d087223 */ /* 0x004fe20000000008 */
[----:B------:R-:W-:Y:S01]  /*03c0*/  FFMA R9, R6, R11, R9 ;  /* 0x0000000b06097223 */ /* 0x000fe20000000009 */
[----:B------:R-:W-:Y:S06]  /*03d0*/  @P4 EXIT ;  /* 0x000000000000494d */ /* 0x000fec0003800000 */
[----:B------:R-:W-:Y:S01]  /*03e0*/  STG.E.64 desc[UR4][R2.64], R8 ;  /* 0x0000000802007986 */ /* 0x000fe2000c101b04 */
[----:B------:R-:W-:Y:S05]  /*03f0*/  EXIT ;  /* 0x000000000000794d */ /* 0x000fea0003800000 */
.L_x_0:
[----:B------:R-:W-:-:S00]  /*0400*/  BRA `(.L_x_0) ;  /* 0xfffffffc00fc7947 */ /* 0x000fc0000383ffff */
[----:B------:R-:W-:-:S00]  /*0410*/  NOP ;  /* 0x0000000000007918 */ /* 0x000fc00000000000 */
        /* <DEDUP_REMOVED lines=14> */
.L_x_1:


//--------------------- .nv.global.init           --------------------------
	.section	.nv.global.init,"aw",@progbits
.nv.global.init:
	.type		_$_str,@object
	.size		_$_str,(_$_str_$_2 - _$_str)
_$_str:
        /*0000*/ 	.byte	0x5f, 0x5f, 0x43, 0x55, 0x44, 0x41, 0x5f, 0x46, 0x54, 0x5a, 0x00
	.type		_$_str_$_2,@object
	.size		_$_str_$_2,(.L_1 - _$_str_$_2)
_$_str_$_2:
        /*000b*/ 	.byte	0x5f, 0x5f, 0x43, 0x55, 0x44, 0x41, 0x5f, 0x50, 0x52, 0x45, 0x43, 0x5f, 0x53, 0x51, 0x52, 0x54
        /*001b*/ 	.byte	0x00
.L_1:


//--------------------- .nv.constant0.triton_poi_fused__native_batch_norm_legit_no_training_46 --------------------------
	.section	.nv.constant0.triton_poi_fused__native_batch_norm_legit_no_training_46,"a",@progbits
	.sectionflags	@""
	.align	4
.nv.constant0.triton_poi_fused__native_batch_norm_legit_no_training_46:
	.zero		580
